	.headerflags	@"EF_CUDA_TEXMODE_UNIFIED EF_CUDA_64BIT_ADDRESS EF_CUDA_ACCELERATORS EF_CUDA_SM90 EF_CUDA_VIRTUAL_SM(EF_CUDA_SM90)"
	.elftype	@"ET_EXEC"


//--------------------- .nv.info                  --------------------------
	.section	.nv.info,"",@"SHT_CUDA_INFO"
	.align	4


	//----- nvinfo : EIATTR_REGCOUNT
	.align		4
        /*0000*/ 	.byte	0x04, 0x2f
        /*0002*/ 	.short	(.L_3 - .L_2)
	.align		4
.L_2:
        /*0004*/ 	.word	index@(triton_poi_fused_stack_12)
        /*0008*/ 	.word	0x00000016


	//----- nvinfo : EIATTR_MIN_STACK_SIZE
	.align		4
.L_3:
        /*000c*/ 	.byte	0x04, 0x12
        /*000e*/ 	.short	(.L_5 - .L_4)
	.align		4
.L_4:
        /*0010*/ 	.word	index@(triton_poi_fused_stack_12)
        /*0014*/ 	.word	0x00000000


	//----- nvinfo : EIATTR_FRAME_SIZE
	.align		4
.L_5:
        /*0018*/ 	.byte	0x04, 0x11
        /*001a*/ 	.short	(.L_7 - .L_6)
	.align		4
.L_6:
        /*001c*/ 	.word	index@(triton_poi_fused_stack_12)
        /*0020*/ 	.word	0x00000000


	//----- nvinfo : EIATTR_MIN_STACK_SIZE
	.align		4
.L_7:
        /*0024*/ 	.byte	0x04, 0x12
        /*0026*/ 	.short	(.L_9 - .L_8)
	.align		4
.L_8:
        /*0028*/ 	.word	index@(triton_poi_fused_stack_12)
        /*002c*/ 	.word	0x00000000
.L_9:


//--------------------- .nv.info.triton_poi_fused_stack_12 --------------------------
	.section	.nv.info.triton_poi_fused_stack_12,"",@"SHT_CUDA_INFO"
	.sectionflags	@""
	.align	4


	//----- nvinfo : EIATTR_CUDA_API_VERSION
	.align		4
        /*0000*/ 	.byte	0x04, 0x37
        /*0002*/ 	.short	(.L_11 - .L_10)
.L_10:
        /*0004*/ 	.word	0x0000007c


	//----- nvinfo : EIATTR_KPARAM_INFO
	.align		4
.L_11:
        /*0008*/ 	.byte	0x04, 0x17
        /*000a*/ 	.short	(.L_13 - .L_12)
.L_12:
        /*000c*/ 	.word	0x00000000
        /*0010*/ 	.short	0x0005
        /*0012*/ 	.short	0x0028
        /*0014*/ 	.byte	0x00, 0xf0, 0x11, 0x00


	//----- nvinfo : EIATTR_KPARAM_INFO
	.align		4
.L_13:
        /*0018*/ 	.byte	0x04, 0x17
        /*001a*/ 	.short	(.L_15 - .L_14)
.L_14:
        /*001c*/ 	.word	0x00000000
        /*0020*/ 	.short	0x0004
        /*0022*/ 	.short	0x0020
        /*0024*/ 	.byte	0x00, 0xf4, 0x21, 0x00


	//----- nvinfo : EIATTR_KPARAM_INFO
	.align		4
.L_15:
        /*0028*/ 	.byte	0x04, 0x17
        /*002a*/ 	.short	(.L_17 - .L_16)
.L_16:
        /*002c*/ 	.word	0x00000000
        /*0030*/ 	.short	0x0003
        /*0032*/ 	.short	0x0018
        /*0034*/ 	.byte	0x00, 0xf4, 0x21, 0x00


	//----- nvinfo : EIATTR_KPARAM_INFO
	.align		4
.L_17:
        /*0038*/ 	.byte	0x04, 0x17
        /*003a*/ 	.short	(.L_19 - .L_18)
.L_18:
        /*003c*/ 	.word	0x00000000
        /*0040*/ 	.short	0x0002
        /*0042*/ 	.short	0x0010
        /*0044*/ 	.byte	0x00, 0xf4, 0x21, 0x00


	//----- nvinfo : EIATTR_KPARAM_INFO
	.align		4
.L_19:
        /*0048*/ 	.byte	0x04, 0x17
        /*004a*/ 	.short	(.L_21 - .L_20)
.L_20:
        /*004c*/ 	.word	0x00000000
        /*0050*/ 	.short	0x0001
        /*0052*/ 	.short	0x0008
        /*0054*/ 	.byte	0x00, 0xf4, 0x21, 0x00


	//----- nvinfo : EIATTR_KPARAM_INFO
	.align		4
.L_21:
        /*0058*/ 	.byte	0x04, 0x17
        /*005a*/ 	.short	(.L_23 - .L_22)
.L_22:
        /*005c*/ 	.word	0x00000000
        /*0060*/ 	.short	0x0000
        /*0062*/ 	.short	0x0000
        /*0064*/ 	.byte	0x00, 0xf4, 0x21, 0x00


	//----- nvinfo : EIATTR_SPARSE_MMA_MASK
	.align		4
.L_23:
        /*0068*/ 	.byte	0x03, 0x50
        /*006a*/ 	.short	0x0000


	//----- nvinfo : EIATTR_MAXREG_COUNT
	.align		4
        /*006c*/ 	.byte	0x03, 0x1b
        /*006e*/ 	.short	0x00ff


	//----- nvinfo : EIATTR_EXIT_INSTR_OFFSETS
	.align		4
        /*0070*/ 	.byte	0x04, 0x1c
        /*0072*/ 	.short	(.L_25 - .L_24)


	//   ....[0]....
.L_24:
        /*0074*/ 	.word	0x000007a0


	//   ....[1]....
        /*0078*/ 	.word	0x000007c0


	//----- nvinfo : EIATTR_REQNTID
	.align		4
.L_25:
        /*007c*/ 	.byte	0x04, 0x10
        /*007e*/ 	.short	(.L_27 - .L_26)
.L_26:
        /*0080*/ 	.word	0x00000080
        /*0084*/ 	.word	0x00000001
        /*0088*/ 	.word	0x00000001


	//----- nvinfo : EIATTR_CBANK_PARAM_SIZE
	.align		4
.L_27:
        /*008c*/ 	.byte	0x03, 0x19
        /*008e*/ 	.short	0x002c


	//----- nvinfo : EIATTR_PARAM_CBANK
	.align		4
        /*0090*/ 	.byte	0x04, 0x0a
        /*0092*/ 	.short	(.L_29 - .L_28)
	.align		4
.L_28:
        /*0094*/ 	.word	index@(.nv.constant0.triton_poi_fused_stack_12)
        /*0098*/ 	.short	0x0210
        /*009a*/ 	.short	0x002c


	//----- nvinfo : EIATTR_SW_WAR
	.align		4
.L_29:
        /*009c*/ 	.byte	0x04, 0x36
        /*009e*/ 	.short	(.L_31 - .L_30)
.L_30:
        /*00a0*/ 	.word	0x00000008
.L_31:


//--------------------- .nv.callgraph             --------------------------
	.section	.nv.callgraph,"",@"SHT_CUDA_CALLGRAPH"
	.align	4
	.sectionentsize	8
	.align		4
        /*0000*/ 	.word	0x00000000
	.align		4
        /*0004*/ 	.word	0xffffffff
	.align		4
        /*0008*/ 	.word	0x00000000
	.align		4
        /*000c*/ 	.word	0xfffffffe
	.align		4
        /*0010*/ 	.word	0x00000000
	.align		4
        /*0014*/ 	.word	0xfffffffd
	.align		4
        /*0018*/ 	.word	0x00000000
	.align		4
        /*001c*/ 	.word	0xfffffffc


//--------------------- .nv.constant4             --------------------------
	.section	.nv.constant4,"a",@progbits
	.align	8
	.align		8
.nv.constant4:
        /*0000*/ 	.dword	_$_str
	.align		8
        /*0008*/ 	.dword	_$_str_$_2


//--------------------- .text.triton_poi_fused_stack_12 --------------------------
	.section	.text.triton_poi_fused_stack_12,"ax",@progbits
	.align	128
        .global         triton_poi_fused_stack_12
        .type           triton_poi_fused_stack_12,@function
        .size           triton_poi_fused_stack_12,(.L_x_1 - triton_poi_fused_stack_12)
        .other          triton_poi_fused_stack_12,@"STO_CUDA_ENTRY STV_DEFAULT"
triton_poi_fused_stack_12:
.text.triton_poi_fused_stack_12:
[----:B------:R-:W0:Y:S01]  /*0000*/  LDC R1, c[0x0][0x28] ;  /* 0x00000a00ff017b82 */ /* 0x000e220000000800 */
[----:B------:R-:W1:Y:S07]  /*0010*/  S2R R0, SR_TID.X ;  /* 0x0000000000007919 */ /* 0x000e6e0000002100 */
[----:B------:R-:W2:Y:S01]  /*0020*/  LDC.64 R4, c[0x0][0x218] ;  /* 0x00008600ff047b82 */ /* 0x000ea20000000a00 */
[----:B------:R-:W-:Y:S01]  /*0030*/  CS2R R16, SRZ ;  /* 0x0000000000107805 */ /* 0x000fe2000001ff00 */
[----:B------:R-:W-:Y:S01]  /*0040*/  ULDC.64 UR4, c[0x0][0x208] ;  /* 0x0000820000047ab9 */ /* 0x000fe20000000a00 */
[----:B------:R-:W3:Y:S01]  /*0050*/  S2R R3, SR_CTAID.X ;  /* 0x0000000000037919 */ /* 0x000ee20000002500 */
[----:B-1----:R-:W-:-:S05]  /*0060*/  LOP3.LUT R0, R0, 0x7f, RZ, 0xc0, !PT ;  /* 0x0000007f00007812 */ /* 0x002fca00078ec0ff */
[----:B---3--:R-:W-:-:S04]  /*0070*/  IMAD R0, R3, 0x80, R0 ;  /* 0x0000008003007824 */ /* 0x008fc800078e0200 */
[----:B------:R-:W-:-:S04]  /*0080*/  IMAD.HI R7, R0, 0x55555556, RZ ;  /* 0x5555555600077827 */ /* 0x000fc800078e02ff */
[----:B------:R-:W-:Y:S01]  /*0090*/  IMAD.HI R2, R0, 0x38e38e39, RZ ;  /* 0x38e38e3900027827 */ /* 0x000fe200078e02ff */
[----:B------:R-:W-:-:S04]  /*00a0*/  LEA.HI R7, R7, R7, RZ, 0x1 ;  /* 0x0000000707077211 */ /* 0x000fc800078f08ff */
[----:B------:R-:W-:Y:S01]  /*00b0*/  SHF.R.S32.HI R3, RZ, 0x1, R2 ;  /* 0x00000001ff037819 */ /* 0x000fe20000011402 */
[C---:B------:R-:W-:Y:S02]  /*00c0*/  IMAD R18, R7.reuse, -0x3, R0 ;  /* 0xfffffffd07127824 */ /* 0x040fe400078e0200 */
[----:B------:R-:W-:Y:S01]  /*00d0*/  IMAD.HI R6, R7, 0x55555556, RZ ;  /* 0x5555555607067827 */ /* 0x000fe200078e02ff */
[----:B------:R-:W-:Y:S02]  /*00e0*/  LEA.HI R3, R2, R3, RZ, 0x1 ;  /* 0x0000000302037211 */ /* 0x000fe400078f08ff */
[----:B------:R-:W-:Y:S02]  /*00f0*/  ISETP.NE.AND P0, PT, R18, 0x1, PT ;  /* 0x000000011200780c */ /* 0x000fe40003f05270 */
[----:B------:R-:W-:Y:S01]  /*0100*/  LEA.HI R6, R6, R6, RZ, 0x1 ;  /* 0x0000000606067211 */ /* 0x000fe200078f08ff */
[----:B------:R-:W-:Y:S01]  /*0110*/  IMAD R3, R3, 0x3, RZ ;  /* 0x0000000303037824 */ /* 0x000fe200078e02ff */
[----:B------:R-:W-:-:S02]  /*0120*/  ISETP.LT.AND P6, PT, R0, 0x360, !P0 ;  /* 0x000003600000780c */ /* 0x000fc400047c1270 */
[----:B------:R-:W-:Y:S01]  /*0130*/  ISETP.GT.AND P1, PT, R18, 0x1, PT ;  /* 0x000000011200780c */ /* 0x000fe20003f24270 */
[----:B------:R-:W-:Y:S02]  /*0140*/  IMAD R6, R6, -0x3, R7 ;  /* 0xfffffffd06067824 */ /* 0x000fe400078e0207 */
[----:B--2---:R-:W-:Y:S01]  /*0150*/  IMAD.WIDE R8, R3, 0x4, R4 ;  /* 0x0000000403087825 */ /* 0x004fe200078e0204 */
[----:B------:R-:W-:Y:S02]  /*0160*/  ISETP.LT.AND P2, PT, R0, 0x360, P1 ;  /* 0x000003600000780c */ /* 0x000fe40000f41270 */
[----:B------:R-:W-:Y:S01]  /*0170*/  CS2R R14, SRZ ;  /* 0x00000000000e7805 */ /* 0x000fe2000001ff00 */
[----:B------:R-:W-:-:S04]  /*0180*/  VIADD R2, R6, 0x1 ;  /* 0x0000000106027836 */ /* 0x000fc80000000000 */
[----:B------:R-:W2:Y:S01]  /*0190*/  @P6 LDG.E.EL R17, desc[UR4][R8.64+0x4] ;  /* 0x0000040408116981 */ /* 0x000ea2000c2e1900 */
[----:B------:R-:W-:Y:S02]  /*01a0*/  PRMT R10, R2, 0x8880, RZ ;  /* 0x00008880020a7816 */ /* 0x000fe400000000ff */
[----:B------:R-:W-:Y:S01]  /*01b0*/  CS2R R12, SRZ ;  /* 0x00000000000c7805 */ /* 0x000fe2000001ff00 */
[----:B------:R-:W3:Y:S02]  /*01c0*/  @P6 LDG.E.EL R16, desc[UR4][R8.64] ;  /* 0x0000000408106981 */ /* 0x000ee4000c2e1900 */
[----:B------:R-:W-:Y:S02]  /*01d0*/  IMAD R10, R10, 0x56, RZ ;  /* 0x000000560a0a7824 */ /* 0x000fe400078e02ff */
[----:B------:R-:W4:Y:S04]  /*01e0*/  @P2 LDG.E.EL R15, desc[UR4][R8.64+0x4] ;  /* 0x00000404080f2981 */ /* 0x000f28000c2e1900 */
[----:B------:R-:W5:Y:S01]  /*01f0*/  @P6 LDG.E.EL R14, desc[UR4][R8.64+0x8] ;  /* 0x00000804080e6981 */ /* 0x000f62000c2e1900 */
[----:B------:R-:W-:-:S03]  /*0200*/  LOP3.LUT R11, R10, 0xffff, RZ, 0xc0, !PT ;  /* 0x0000ffff0a0b7812 */ /* 0x000fc600078ec0ff */
[----:B------:R-:W5:Y:S01]  /*0210*/  @P2 LDG.E.EL R13, desc[UR4][R8.64] ;  /* 0x00000004080d2981 */ /* 0x000f62000c2e1900 */
[----:B------:R-:W-:-:S03]  /*0220*/  SHF.R.U32.HI R10, RZ, 0xf, R11 ;  /* 0x0000000fff0a7819 */ /* 0x000fc6000001160b */
[----:B------:R1:W5:Y:S01]  /*0230*/  @P2 LDG.E.EL R12, desc[UR4][R8.64+0x8] ;  /* 0x00000804080c2981 */ /* 0x000362000c2e1900 */
[----:B------:R-:W-:-:S04]  /*0240*/  LEA.HI R10, R11, R10, RZ, 0x18 ;  /* 0x0000000a0b0a7211 */ /* 0x000fc800078fc0ff */
[----:B------:R-:W-:-:S05]  /*0250*/  PRMT R10, R10, 0x9910, RZ ;  /* 0x000099100a0a7816 */ /* 0x000fca00000000ff */
[----:B------:R-:W-:-:S04]  /*0260*/  IMAD R10, R10, 0x3, RZ ;  /* 0x000000030a0a7824 */ /* 0x000fc800078e02ff */
[----:B------:R-:W-:Y:S01]  /*0270*/  IMAD.MOV R10, RZ, RZ, -R10 ;  /* 0x000000ffff0a7224 */ /* 0x000fe200078e0a0a */
[----:B------:R-:W-:-:S04]  /*0280*/  ISETP.GE.AND P3, PT, R6, 0x1, PT ;  /* 0x000000010600780c */ /* 0x000fc80003f66270 */
[----:B------:R-:W-:Y:S01]  /*0290*/  PRMT R11, R10, 0x7710, RZ ;  /* 0x000077100a0b7816 */ /* 0x000fe200000000ff */
[----:B------:R-:W-:-:S04]  /*02a0*/  IMAD.IADD R3, R6, 0x1, R3 ;  /* 0x0000000106037824 */ /* 0x000fc800078e0203 */
[----:B------:R-:W-:Y:S02]  /*02b0*/  IMAD.IADD R2, R2, 0x1, R11 ;  /* 0x0000000102027824 */ /* 0x000fe400078e020b */
[----:B------:R-:W-:-:S03]  /*02c0*/  VIADD R11, R3, 0x2 ;  /* 0x00000002030b7836 */ /* 0x000fc60000000000 */
[----:B------:R-:W-:Y:S01]  /*02d0*/  LOP3.LUT R2, R2, 0xffff, RZ, 0xc0, !PT ;  /* 0x0000ffff02027812 */ /* 0x000fe200078ec0ff */
[----:B------:R-:W-:-:S03]  /*02e0*/  @P3 VIADD R11, R3, 0xffffffff ;  /* 0xffffffff030b3836 */ /* 0x000fc60000000000 */
[----:B------:R-:W-:Y:S01]  /*02f0*/  PRMT R19, R2, 0x8880, RZ ;  /* 0x0000888002137816 */ /* 0x000fe200000000ff */
[----:B------:R-:W-:Y:S02]  /*0300*/  IMAD.MOV.U32 R6, RZ, RZ, RZ ;  /* 0x000000ffff067224 */ /* 0x000fe400078e00ff */
[----:B------:R-:W-:Y:S01]  /*0310*/  IMAD.WIDE R2, R11, 0x4, R4 ;  /* 0x000000040b027825 */ /* 0x000fe200078e0204 */
[----:B------:R-:W-:-:S03]  /*0320*/  CS2R R10, SRZ ;  /* 0x00000000000a7805 */ /* 0x000fc6000001ff00 */
[----:B------:R-:W-:-:S03]  /*0330*/  IMAD.WIDE R4, R7, 0x4, R4 ;  /* 0x0000000407047825 */ /* 0x000fc600078e0204 */
[----:B------:R-:W5:Y:S01]  /*0340*/  @P2 LDG.E.EL R10, desc[UR4][R2.64] ;  /* 0x00000004020a2981 */ /* 0x000f62000c2e1900 */
[----:B-1----:R-:W-:-:S03]  /*0350*/  IMAD.WIDE R8, R19, 0x4, R8 ;  /* 0x0000000413087825 */ /* 0x002fc600078e0208 */
[----:B------:R-:W5:Y:S04]  /*0360*/  @P6 LDG.E.EL R6, desc[UR4][R4.64] ;  /* 0x0000000404066981 */ /* 0x000f68000c2e1900 */
[----:B------:R1:W5:Y:S02]  /*0370*/  @P2 LDG.E.EL R11, desc[UR4][R8.64] ;  /* 0x00000004080b2981 */ /* 0x000364000c2e1900 */
[----:B01----:R-:W0:Y:S01]  /*0380*/  LDC.64 R8, c[0x0][0x220] ;  /* 0x00008800ff087b82 */ /* 0x003e220000000a00 */
[----:B------:R-:W-:Y:S02]  /*0390*/  IMAD.MOV.U32 R4, RZ, RZ, RZ ;  /* 0x000000ffff047224 */ /* 0x000fe400078e00ff */
[----:B0-----:R-:W-:Y:S01]  /*03a0*/  IMAD.WIDE R8, R7, 0x4, R8 ;  /* 0x0000000407087825 */ /* 0x001fe200078e0208 */
[----:B--2---:R-:W-:-:S02]  /*03b0*/  SEL R17, R17, RZ, P6 ;  /* 0x000000ff11117207 */ /* 0x004fc40003000000 */
[----:B---3--:R-:W-:-:S03]  /*03c0*/  SEL R16, R16, RZ, P6 ;  /* 0x000000ff10107207 */ /* 0x008fc60003000000 */
[----:B------:R-:W-:Y:S01]  /*03d0*/  FMUL R17, R17, R17 ;  /* 0x0000001111117220 */ /* 0x000fe20000400000 */
[----:B----4-:R-:W-:-:S03]  /*03e0*/  SEL R15, R15, RZ, P2 ;  /* 0x000000ff0f0f7207 */ /* 0x010fc60001000000 */
[----:B------:R-:W-:Y:S01]  /*03f0*/  FFMA R17, R16, R16, R17 ;  /* 0x0000001010117223 */ /* 0x000fe20000000011 */
[----:B-----5:R-:W-:Y:S01]  /*0400*/  SEL R14, R14, RZ, P6 ;  /* 0x000000ff0e0e7207 */ /* 0x020fe20003000000 */
[----:B------:R-:W-:Y:S01]  /*0410*/  FMUL R15, R15, R15 ;  /* 0x0000000f0f0f7220 */ /* 0x000fe20000400000 */
[----:B------:R-:W-:-:S03]  /*0420*/  SEL R16, R13, RZ, P2 ;  /* 0x000000ff0d107207 */ /* 0x000fc60001000000 */
[----:B------:R-:W-:Y:S01]  /*0430*/  FFMA R14, R14, R14, R17 ;  /* 0x0000000e0e0e7223 */ /* 0x000fe20000000011 */
[----:B------:R-:W-:Y:S01]  /*0440*/  SEL R12, R12, RZ, P2 ;  /* 0x000000ff0c0c7207 */ /* 0x000fe20001000000 */
[----:B------:R-:W-:Y:S02]  /*0450*/  FFMA R15, R16, R16, R15 ;  /* 0x00000010100f7223 */ /* 0x000fe4000000000f */
[----:B------:R-:W0:Y:S02]  /*0460*/  MUFU.SQRT R5, R14 ;  /* 0x0000000e00057308 */ /* 0x000e240000002000 */
[----:B------:R-:W-:Y:S02]  /*0470*/  FFMA R2, R12, R12, R15 ;  /* 0x0000000c0c027223 */ /* 0x000fe4000000000f */
[----:B------:R-:W1:Y:S04]  /*0480*/  LDC.64 R12, c[0x0][0x228] ;  /* 0x00008a00ff0c7b82 */ /* 0x000e680000000a00 */
[----:B------:R2:W3:Y:S01]  /*0490*/  MUFU.SQRT R17, R2 ;  /* 0x0000000200117308 */ /* 0x0004e20000002000 */
[----:B0-----:R-:W-:-:S02]  /*04a0*/  FSETP.GT.AND P4, PT, R5, 9.9999999600419720025e-13, PT ;  /* 0x2b8cbccc0500780b */ /* 0x001fc40003f84000 */
[----:B------:R-:W-:Y:S01]  /*04b0*/  FSETP.NAN.AND P5, PT, R5, R5, PT ;  /* 0x000000050500720b */ /* 0x000fe20003fa8000 */
[----:B--2---:R-:W0:Y:S01]  /*04c0*/  LDC.64 R2, c[0x0][0x210] ;  /* 0x00008400ff027b82 */ /* 0x004e220000000a00 */
[----:B---3--:R-:W-:-:S09]  /*04d0*/  FSETP.GT.AND P3, PT, R17, 9.9999999600419720025e-13, PT ;  /* 0x2b8cbccc1100780b */ /* 0x008fd20003f64000 */
[----:B------:R-:W-:Y:S02]  /*04e0*/  @!P4 FSEL R5, R5, 9.9999999600419720025e-13, P5 ;  /* 0x2b8cbccc0505c808 */ /* 0x000fe40002800000 */
[----:B------:R-:W-:-:S04]  /*04f0*/  FSETP.NAN.AND P4, PT, R17, R17, PT ;  /* 0x000000111100720b */ /* 0x000fc80003f88000 */
[----:B------:R-:W-:Y:S02]  /*0500*/  @!P3 FSEL R17, R17, 9.9999999600419720025e-13, P4 ;  /* 0x2b8cbccc1111b808 */ /* 0x000fe40002000000 */
[----:B------:R-:W-:Y:S02]  /*0510*/  FSETP.GT.AND P3, PT, R5, 8.50705917302346158658e+37, PT ;  /* 0x7e8000000500780b */ /* 0x000fe40003f64000 */
[----:B------:R-:W-:Y:S01]  /*0520*/  FSETP.GT.AND P4, PT, R17, 8.50705917302346158658e+37, PT ;  /* 0x7e8000001100780b */ /* 0x000fe20003f84000 */
[----:B-1----:R-:W-:Y:S01]  /*0530*/  IMAD.WIDE R12, R7, 0x4, R12 ;  /* 0x00000004070c7825 */ /* 0x002fe200078e020c */
[----:B------:R-:W-:Y:S02]  /*0540*/  ISETP.GE.AND P5, PT, R18, 0x1, PT ;  /* 0x000000011200780c */ /* 0x000fe40003fa6270 */
[----:B------:R-:W-:Y:S01]  /*0550*/  SEL R14, R6, RZ, P6 ;  /* 0x000000ff060e7207 */ /* 0x000fe20003000000 */
[----:B------:R-:W-:Y:S01]  /*0560*/  IMAD.MOV.U32 R15, RZ, RZ, RZ ;  /* 0x000000ffff0f7224 */ /* 0x000fe200078e00ff */
[----:B------:R-:W-:Y:S01]  /*0570*/  SEL R16, R10, RZ, P2 ;  /* 0x000000ff0a107207 */ /* 0x000fe20001000000 */
[----:B------:R-:W2:Y:S01]  /*0580*/  @P2 LDG.E.EL R4, desc[UR4][R12.64] ;  /* 0x000000040c042981 */ /* 0x000ea2000c2e1900 */
[----:B------:R-:W-:-:S02]  /*0590*/  SEL R18, R11, RZ, P2 ;  /* 0x000000ff0b127207 */ /* 0x000fc40001000000 */
[C---:B------:R-:W-:Y:S01]  /*05a0*/  FSETP.GEU.AND P6, PT, R5.reuse, 1.175494350822287508e-38, PT ;  /* 0x008000000500780b */ /* 0x040fe20003fce000 */
[----:B------:R-:W-:Y:S01]  /*05b0*/  @P3 FMUL R5, R5, 0.25 ;  /* 0x3e80000005053820 */ /* 0x000fe20000400000 */
[----:B------:R-:W-:Y:S01]  /*05c0*/  @P3 FMUL R14, R14, 0.25 ;  /* 0x3e8000000e0e3820 */ /* 0x000fe20000400000 */
[C---:B------:R-:W-:Y:S01]  /*05d0*/  FSETP.GEU.AND P3, PT, R17.reuse, 1.175494350822287508e-38, PT ;  /* 0x008000001100780b */ /* 0x040fe20003f6e000 */
[----:B------:R-:W-:Y:S01]  /*05e0*/  @P4 FMUL R17, R17, 0.25 ;  /* 0x3e80000011114820 */ /* 0x000fe20000400000 */
[----:B------:R-:W-:Y:S01]  /*05f0*/  @P4 FMUL R16, R16, 0.25 ;  /* 0x3e80000010104820 */ /* 0x000fe20000400000 */
[----:B------:R-:W-:Y:S01]  /*0600*/  @P4 FMUL R18, R18, 0.25 ;  /* 0x3e80000012124820 */ /* 0x000fe20000400000 */
[----:B------:R-:W-:Y:S01]  /*0610*/  ISETP.LT.AND P4, PT, R0, 0x360, !P5 ;  /* 0x000003600000780c */ /* 0x000fe20006f81270 */
[----:B------:R2:W3:Y:S01]  /*0620*/  @P2 LDG.E.EL R15, desc[UR4][R8.64] ;  /* 0x00000004080f2981 */ /* 0x0004e2000c2e1900 */
[----:B------:R-:W-:Y:S02]  /*0630*/  IMAD.MOV.U32 R10, RZ, RZ, RZ ;  /* 0x000000ffff0a7224 */ /* 0x000fe400078e00ff */
[----:B0-----:R-:W-:-:S04]  /*0640*/  IMAD.WIDE R6, R7, 0x4, R2 ;  /* 0x0000000407067825 */ /* 0x001fc800078e0202 */
[----:B------:R-:W-:Y:S01]  /*0650*/  @!P6 FMUL R5, R5, 16777216 ;  /* 0x4b8000000505e820 */ /* 0x000fe20000400000 */
[----:B------:R-:W0:Y:S04]  /*0660*/  LDC.64 R2, c[0x0][0x230] ;  /* 0x00008c00ff027b82 */ /* 0x000e280000000a00 */
[----:B------:R-:W4:Y:S01]  /*0670*/  @P4 LDG.E.EL R10, desc[UR4][R6.64] ;  /* 0x00000004060a4981 */ /* 0x000f22000c2e1900 */
[----:B------:R-:W-:-:S06]  /*0680*/  @!P3 FMUL R17, R17, 16777216 ;  /* 0x4b8000001111b820 */ /* 0x000fcc0000400000 */
[----:B------:R-:W1:Y:S01]  /*0690*/  MUFU.RCP R17, R17 ;  /* 0x0000001100117308 */ /* 0x000e620000001000 */
[----:B------:R-:W-:Y:S01]  /*06a0*/  @!P3 FMUL R18, R18, 16777216 ;  /* 0x4b8000001212b820 */ /* 0x000fe20000400000 */
[----:B------:R-:W-:-:S06]  /*06b0*/  @!P3 FMUL R16, R16, 16777216 ;  /* 0x4b8000001010b820 */ /* 0x000fcc0000400000 */
[----:B------:R-:W5:Y:S01]  /*06c0*/  MUFU.RCP R5, R5 ;  /* 0x0000000500057308 */ /* 0x000f620000001000 */
[C---:B-1----:R-:W-:Y:S01]  /*06d0*/  FMUL R18, R17.reuse, R18 ;  /* 0x0000001211127220 */ /* 0x042fe20000400000 */
[----:B------:R-:W-:Y:S01]  /*06e0*/  FMUL R16, R17, R16 ;  /* 0x0000001011107220 */ /* 0x000fe20000400000 */
[----:B------:R-:W-:Y:S01]  /*06f0*/  @!P6 FMUL R14, R14, 16777216 ;  /* 0x4b8000000e0ee820 */ /* 0x000fe20000400000 */
[----:B0-----:R-:W-:-:S04]  /*0700*/  IMAD.WIDE R2, R0, 0x4, R2 ;  /* 0x0000000400027825 */ /* 0x001fc800078e0202 */
[----:B-----5:R-:W-:Y:S01]  /*0710*/  FMUL R14, R5, R14 ;  /* 0x0000000e050e7220 */ /* 0x020fe20000400000 */
[----:B--2---:R-:W-:-:S05]  /*0720*/  SEL R9, R4, RZ, P2 ;  /* 0x000000ff04097207 */ /* 0x004fca0001000000 */
[----:B------:R-:W-:Y:S01]  /*0730*/  FMUL R18, R9, R18 ;  /* 0x0000001209127220 */ /* 0x000fe20000400000 */
[----:B---3--:R-:W-:Y:S02]  /*0740*/  SEL R15, R15, RZ, P2 ;  /* 0x000000ff0f0f7207 */ /* 0x008fe40001000000 */
[----:B------:R-:W-:-:S03]  /*0750*/  ISETP.GE.AND P2, PT, R0, 0x360, PT ;  /* 0x000003600000780c */ /* 0x000fc60003f46270 */
[----:B------:R-:W-:-:S05]  /*0760*/  FFMA R18, R15, R16, -R18 ;  /* 0x000000100f127223 */ /* 0x000fca0000000812 */
[----:B------:R-:W-:Y:S02]  /*0770*/  @P0 FSEL R14, R18, RZ, P1 ;  /* 0x000000ff120e0208 */ /* 0x000fe40000800000 */
[----:B----4-:R-:W-:-:S04]  /*0780*/  SEL R5, R10, RZ, P4 ;  /* 0x000000ff0a057207 */ /* 0x010fc80002000000 */
[----:B------:R-:W-:Y:S01]  /*0790*/  SEL R5, R5, R14, !P5 ;  /* 0x0000000e05057207 */ /* 0x000fe20006800000 */
[----:B------:R-:W-:Y:S06]  /*07a0*/  @P2 EXIT ;  /* 0x000000000000294d */ /* 0x000fec0003800000 */
[----:B------:R-:W-:Y:S01]  /*07b0*/  STG.E desc[UR4][R2.64], R5 ;  /* 0x0000000502007986 */ /* 0x000fe2000c101904 */
[----:B------:R-:W-:Y:S05]  /*07c0*/  EXIT ;  /* 0x000000000000794d */ /* 0x000fea0003800000 */
.L_x_0:
[----:B------:R-:W-:-:S00]  /*07d0*/  BRA `(.L_x_0) ;  /* 0xfffffffc00fc7947 */ /* 0x000fc0000383ffff */
[----:B------:R-:W-:-:S00]  /*07e0*/  NOP ;  /* 0x0000000000007918 */ /* 0x000fc00000000000 */
        /* <DEDUP_REMOVED lines=9> */
.L_x_1:


//--------------------- .nv.global.init           --------------------------
	.section	.nv.global.init,"aw",@progbits
.nv.global.init:
	.type		_$_str,@object
	.size		_$_str,(_$_str_$_2 - _$_str)
_$_str:
        /*0000*/ 	.byte	0x5f, 0x5f, 0x43, 0x55, 0x44, 0x41, 0x5f, 0x46, 0x54, 0x5a, 0x00
	.type		_$_str_$_2,@object
	.size		_$_str_$_2,(.L_1 - _$_str_$_2)
_$_str_$_2:
        /*000b*/ 	.byte	0x5f, 0x5f, 0x43, 0x55, 0x44, 0x41, 0x5f, 0x50, 0x52, 0x45, 0x43, 0x5f, 0x53, 0x51, 0x52, 0x54
        /*001b*/ 	.byte	0x00
.L_1:


//--------------------- .nv.constant0.triton_poi_fused_stack_12 --------------------------
	.section	.nv.constant0.triton_poi_fused_stack_12,"a",@progbits
	.sectionflags	@""
	.align	4
.nv.constant0.triton_poi_fused_stack_12:
	.zero		572
